//
// Generated by NVIDIA NVVM Compiler
//
// Compiler Build ID: CL-36424714
// Cuda compilation tools, release 13.0, V13.0.88
// Based on NVVM 20.0.0
//

.version 9.0
.target sm_100
.address_size 64

	// .globl	_Z10uniformAddPfS_iii
// _ZZ10uniformAddPfS_iiiE3uni_$_0 has been demoted

.visible .entry _Z10uniformAddPfS_iii(
	.param .u64 .ptr .align 1 _Z10uniformAddPfS_iii_param_0,
	.param .u64 .ptr .align 1 _Z10uniformAddPfS_iii_param_1,
	.param .u32 _Z10uniformAddPfS_iii_param_2,
	.param .u32 _Z10uniformAddPfS_iii_param_3,
	.param .u32 _Z10uniformAddPfS_iii_param_4
)
{
	.reg .pred 	%p<3>;
	.reg .b32 	%r<15>;
	.reg .b32 	%f<8>;
	.reg .b64 	%rd<11>;
	// demoted variable
	.shared .align 4 .f32 _ZZ10uniformAddPfS_iiiE3uni_$_0;
	ld.param.u64 	%rd1, [_Z10uniformAddPfS_iii_param_0];
	ld.param.u64 	%rd2, [_Z10uniformAddPfS_iii_param_1];
	ld.param.u32 	%r2, [_Z10uniformAddPfS_iii_param_2];
	ld.param.u32 	%r3, [_Z10uniformAddPfS_iii_param_3];
	ld.param.u32 	%r4, [_Z10uniformAddPfS_iii_param_4];
	mov.u32 	%r1, %tid.x;
	setp.ne.s32 	%p1, %r1, 0;
	@%p1 bra 	$L__BB0_2;
	cvta.to.global.u64 	%rd3, %rd2;
	mov.u32 	%r5, %ctaid.x;
	add.s32 	%r6, %r3, %r5;
	mul.wide.u32 	%rd4, %r6, 4;
	add.s64 	%rd5, %rd3, %rd4;
	ld.global.f32 	%f1, [%rd5];
	st.shared.f32 	[_ZZ10uniformAddPfS_iiiE3uni_$_0], %f1;
$L__BB0_2:
	cvta.to.global.u64 	%rd6, %rd1;
	mov.u32 	%r7, %ctaid.x;
	mov.u32 	%r8, %ntid.x;
	mul.lo.s32 	%r9, %r8, %r7;
	shl.b32 	%r10, %r9, 1;
	add.s32 	%r11, %r10, %r1;
	add.s32 	%r12, %r11, %r4;
	bar.sync 	0;
	ld.shared.f32 	%f2, [_ZZ10uniformAddPfS_iiiE3uni_$_0];
	mul.wide.u32 	%rd7, %r12, 4;
	add.s64 	%rd8, %rd6, %rd7;
	ld.global.f32 	%f3, [%rd8];
	add.f32 	%f4, %f2, %f3;
	st.global.f32 	[%rd8], %f4;
	add.s32 	%r13, %r1, %r8;
	setp.lt.u32 	%p2, %r13, %r2;
	selp.f32 	%f5, 0f3F800000, 0f00000000, %p2;
	add.s32 	%r14, %r12, %r8;
	mul.wide.u32 	%rd9, %r14, 4;
	add.s64 	%rd10, %rd6, %rd9;
	ld.global.f32 	%f6, [%rd10];
	fma.rn.f32 	%f7, %f2, %f5, %f6;
	st.global.f32 	[%rd10], %f7;
	ret;

}


// ===== COMPILED SASS (sm_100) =====

	.target	sm_100

	.elftype	@"ET_EXEC"


//--------------------- .note.nv.tkinfo           --------------------------
	.section	.note.nv.tkinfo,"",@"SHT_NOTE"
	.sectionflags	@"SHF_NOTE_NV_TKINFO"
	.tkinfo
        /*0018*/ 	.word	0x00000002
        /*0030*/ 	.string	""
        /*0030*/ 	.string	"ptxas"
        /*0030*/ 	.string	"Cuda compilation tools, release 13.0, V13.0.88"
        /*0030*/ 	.string	"Build cuda_13.0.r13.0/compiler.36424714_0"
        /*0030*/ 	.string	"-arch sm_100 -m 64 "



//--------------------- .note.nv.cuinfo           --------------------------
	.section	.note.nv.cuinfo,"",@"SHT_NOTE"
	.sectionflags	@"SHF_NOTE_NV_CUINFO"
        /*0018*/ 	.short	0x0002
        /*001a*/ 	.short	0x0064
        /*001c*/ 	.short	0x0082
	.zero		2


//--------------------- .nv.info                  --------------------------
	.section	.nv.info,"",@"SHT_CUDA_INFO"
	.align	4


	//----- nvinfo : EIATTR_REGCOUNT
	.align		4
        /*0000*/ 	.byte	0x04, 0x2f
        /*0002*/ 	.short	(.L_1 - .L_0)
	.align		4
.L_0:
        /*0004*/ 	.word	index@(_Z10uniformAddPfS_iii)
        /*0008*/ 	.word	0x00000010


	//----- nvinfo : EIATTR_FRAME_SIZE
	.align		4
.L_1:
        /*000c*/ 	.byte	0x04, 0x11
        /*000e*/ 	.short	(.L_3 - .L_2)
	.align		4
.L_2:
        /*0010*/ 	.word	index@(_Z10uniformAddPfS_iii)
        /*0014*/ 	.word	0x00000000


	//----- nvinfo : EIATTR_MIN_STACK_SIZE
	.align		4
.L_3:
        /*0018*/ 	.byte	0x04, 0x12
        /*001a*/ 	.short	(.L_5 - .L_4)
	.align		4
.L_4:
        /*001c*/ 	.word	index@(_Z10uniformAddPfS_iii)
        /*0020*/ 	.word	0x00000000
.L_5:


//--------------------- .nv.compat                --------------------------
	.section	.nv.compat,"",@"SHT_CUDA_COMPAT_INFO"
	.align	4
        /*0000*/ 	.byte	0x02, 0x09, 0x00, 0x00, 0x02, 0x02, 0x01, 0x00, 0x02, 0x05, 0x05, 0x00, 0x03, 0x07, 0x01, 0x01
        /*0010*/ 	.byte	0x02, 0x03, 0x00, 0x00, 0x02, 0x06, 0x01, 0x00, 0x04, 0x0b, 0x08, 0x00, 0x09, 0x00, 0x00, 0x00
        /*0020*/ 	.byte	0x00, 0x00, 0x00, 0x00


//--------------------- .nv.info._Z10uniformAddPfS_iii --------------------------
	.section	.nv.info._Z10uniformAddPfS_iii,"",@"SHT_CUDA_INFO"
	.sectionflags	@""
	.align	4


	//----- nvinfo : EIATTR_CUDA_API_VERSION
	.align		4
        /*0000*/ 	.byte	0x04, 0x37
        /*0002*/ 	.short	(.L_7 - .L_6)
.L_6:
        /*0004*/ 	.word	0x00000082


	//----- nvinfo : EIATTR_KPARAM_INFO
	.align		4
.L_7:
        /*0008*/ 	.byte	0x04, 0x17
        /*000a*/ 	.short	(.L_9 - .L_8)
.L_8:
        /*000c*/ 	.word	0x00000000
        /*0010*/ 	.short	0x0004
        /*0012*/ 	.short	0x0018
        /*0014*/ 	.byte	0x00, 0xf0, 0x11, 0x00


	//----- nvinfo : EIATTR_KPARAM_INFO
	.align		4
.L_9:
        /*0018*/ 	.byte	0x04, 0x17
        /*001a*/ 	.short	(.L_11 - .L_10)
.L_10:
        /*001c*/ 	.word	0x00000000
        /*0020*/ 	.short	0x0003
        /*0022*/ 	.short	0x0014
        /*0024*/ 	.byte	0x00, 0xf0, 0x11, 0x00


	//----- nvinfo : EIATTR_KPARAM_INFO
	.align		4
.L_11:
        /*0028*/ 	.byte	0x04, 0x17
        /*002a*/ 	.short	(.L_13 - .L_12)
.L_12:
        /*002c*/ 	.word	0x00000000
        /*0030*/ 	.short	0x0002
        /*0032*/ 	.short	0x0010
        /*0034*/ 	.byte	0x00, 0xf0, 0x11, 0x00


	//----- nvinfo : EIATTR_KPARAM_INFO
	.align		4
.L_13:
        /*0038*/ 	.byte	0x04, 0x17
        /*003a*/ 	.short	(.L_15 - .L_14)
.L_14:
        /*003c*/ 	.word	0x00000000
        /*0040*/ 	.short	0x0001
        /*0042*/ 	.short	0x0008
        /*0044*/ 	.byte	0x00, 0xf5, 0x21, 0x00


	//----- nvinfo : EIATTR_KPARAM_INFO
	.align		4
.L_15:
        /*0048*/ 	.byte	0x04, 0x17
        /*004a*/ 	.short	(.L_17 - .L_16)
.L_16:
        /*004c*/ 	.word	0x00000000
        /*0050*/ 	.short	0x0000
        /*0052*/ 	.short	0x0000
        /*0054*/ 	.byte	0x00, 0xf5, 0x21, 0x00


	//----- nvinfo : EIATTR_SPARSE_MMA_MASK
	.align		4
.L_17:
        /*0058*/ 	.byte	0x03, 0x50
        /*005a*/ 	.short	0x0000


	//----- nvinfo : EIATTR_MAXREG_COUNT
	.align		4
        /*005c*/ 	.byte	0x03, 0x1b
        /*005e*/ 	.short	0x00ff


	//----- nvinfo : EIATTR_NUM_BARRIERS
	.align		4
        /*0060*/ 	.byte	0x02, 0x4c
        /*0062*/ 	.byte	0x01
	.zero		1


	//----- nvinfo : EIATTR_MERCURY_ISA_VERSION
	.align		4
        /*0064*/ 	.byte	0x03, 0x5f
        /*0066*/ 	.short	0x0101


	//----- nvinfo : EIATTR_VRC_CTA_INIT_COUNT
	.align		4
        /*0068*/ 	.byte	0x02, 0x4a
	.zero		1
	.zero		1


	//----- nvinfo : EIATTR_EXIT_INSTR_OFFSETS
	.align		4
        /*006c*/ 	.byte	0x04, 0x1c
        /*006e*/ 	.short	(.L_19 - .L_18)


	//   ....[0]....
.L_18:
        /*0070*/ 	.word	0x00000230


	//----- nvinfo : EIATTR_CBANK_PARAM_SIZE
	.align		4
.L_19:
        /*0074*/ 	.byte	0x03, 0x19
        /*0076*/ 	.short	0x001c


	//----- nvinfo : EIATTR_PARAM_CBANK
	.align		4
        /*0078*/ 	.byte	0x04, 0x0a
        /*007a*/ 	.short	(.L_21 - .L_20)
	.align		4
.L_20:
        /*007c*/ 	.word	index@(.nv.constant0._Z10uniformAddPfS_iii)
        /*0080*/ 	.short	0x0380
        /*0082*/ 	.short	0x001c


	//----- nvinfo : EIATTR_SW_WAR
	.align		4
.L_21:
        /*0084*/ 	.byte	0x04, 0x36
        /*0086*/ 	.short	(.L_23 - .L_22)
.L_22:
        /*0088*/ 	.word	0x00000008
.L_23:


//--------------------- .nv.callgraph             --------------------------
	.section	.nv.callgraph,"",@"SHT_CUDA_CALLGRAPH"
	.align	4
	.sectionentsize	8
	.align		4
        /*0000*/ 	.word	0x00000000
	.align		4
        /*0004*/ 	.word	0xffffffff
	.align		4
        /*0008*/ 	.word	0x00000000
	.align		4
        /*000c*/ 	.word	0xfffffffe
	.align		4
        /*0010*/ 	.word	0x00000000
	.align		4
        /*0014*/ 	.word	0xfffffffd
	.align		4
        /*0018*/ 	.word	0x00000000
	.align		4
        /*001c*/ 	.word	0xfffffffc


//--------------------- .text._Z10uniformAddPfS_iii --------------------------
	.section	.text._Z10uniformAddPfS_iii,"ax",@progbits
	.align	128
        .global         _Z10uniformAddPfS_iii
        .type           _Z10uniformAddPfS_iii,@function
        .size           _Z10uniformAddPfS_iii,(.L_x_1 - _Z10uniformAddPfS_iii)
        .other          _Z10uniformAddPfS_iii,@"STO_CUDA_ENTRY STV_DEFAULT"
_Z10uniformAddPfS_iii:
.text._Z10uniformAddPfS_iii:
[----:B------:R-:W-:Y:S01]  /*0000*/  LDC R1, c[0x0][0x37c] ;  /* 0x0000df00ff017b82 */ /* 0x000fe20000000800 */
[----:B------:R-:W0:Y:S07]  /*0010*/  S2R R13, SR_TID.X ;  /* 0x00000000000d7919 */ /* 0x000e2e0000002100 */
[----:B------:R-:W1:Y:S01]  /*0020*/  S2UR UR4, SR_CTAID.X ;  /* 0x00000000000479c3 */ /* 0x000e620000002500 */
[----:B------:R-:W2:Y:S01]  /*0030*/  LDCU.64 UR6, c[0x0][0x358] ;  /* 0x00006b00ff0677ac */ /* 0x000ea20008000a00 */
[----:B------:R-:W3:Y:S06]  /*0040*/  LDCU UR8, c[0x0][0x398] ;  /* 0x00007300ff0877ac */ /* 0x000eec0008000800 */
[----:B------:R-:W4:Y:S08]  /*0050*/  LDC R10, c[0x0][0x360] ;  /* 0x0000d800ff0a7b82 */ /* 0x000f300000000800 */
[----:B------:R-:W5:Y:S08]  /*0060*/  S2UR UR5, SR_CgaCtaId ;  /* 0x00000000000579c3 */ /* 0x000f700000008800 */
[----:B------:R-:W3:Y:S01]  /*0070*/  LDC.64 R6, c[0x0][0x380] ;  /* 0x0000e000ff067b82 */ /* 0x000ee20000000a00 */
[----:B0-----:R-:W-:-:S13]  /*0080*/  ISETP.NE.AND P0, PT, R13, RZ, PT ;  /* 0x000000ff0d00720c */ /* 0x001fda0003f05270 */
[----:B------:R-:W1:Y:S08]  /*0090*/  @!P0 LDC R5, c[0x0][0x394] ;  /* 0x0000e500ff058b82 */ /* 0x000e700000000800 */
[----:B------:R-:W0:Y:S01]  /*00a0*/  @!P0 LDC.64 R2, c[0x0][0x388] ;  /* 0x0000e200ff028b82 */ /* 0x000e220000000a00 */
[----:B-1----:R-:W-:-:S05]  /*00b0*/  @!P0 IADD3 R5, PT, PT, R5, UR4, RZ ;  /* 0x0000000405058c10 */ /* 0x002fca000fffe0ff */
[----:B0-----:R-:W-:-:S05]  /*00c0*/  @!P0 IMAD.WIDE.U32 R2, R5, 0x4, R2 ;  /* 0x0000000405028825 */ /* 0x001fca00078e0002 */
[----:B--2---:R-:W2:Y:S01]  /*00d0*/  @!P0 LDG.E R0, desc[UR6][R2.64] ;  /* 0x0000000602008981 */ /* 0x004ea2000c1e1900 */
[----:B----4-:R-:W-:Y:S01]  /*00e0*/  IMAD R4, R10, UR4, RZ ;  /* 0x000000040a047c24 */ /* 0x010fe2000f8e02ff */
[----:B------:R-:W-:Y:S02]  /*00f0*/  UMOV UR4, 0x400 ;  /* 0x0000040000047882 */ /* 0x000fe40000000000 */
[----:B-----5:R-:W-:Y:S02]  /*0100*/  ULEA UR4, UR5, UR4, 0x18 ;  /* 0x0000000405047291 */ /* 0x020fe4000f8ec0ff */
[----:B------:R-:W-:-:S04]  /*0110*/  LEA R4, R4, R13, 0x1 ;  /* 0x0000000d04047211 */ /* 0x000fc800078e08ff */
[----:B---3--:R-:W-:-:S05]  /*0120*/  IADD3 R9, PT, PT, R4, UR8, RZ ;  /* 0x0000000804097c10 */ /* 0x008fca000fffe0ff */
[C---:B------:R-:W-:Y:S01]  /*0130*/  IMAD.WIDE.U32 R4, R9.reuse, 0x4, R6 ;  /* 0x0000000409047825 */ /* 0x040fe200078e0006 */
[----:B--2---:R-:W-:Y:S01]  /*0140*/  @!P0 STS [UR4], R0 ;  /* 0x00000000ff008988 */ /* 0x004fe20008000804 */
[----:B------:R-:W-:Y:S06]  /*0150*/  BAR.SYNC.DEFER_BLOCKING 0x0 ;  /* 0x0000000000007b1d */ /* 0x000fec0000010000 */
[----:B------:R-:W2:Y:S01]  /*0160*/  LDG.E R3, desc[UR6][R4.64] ;  /* 0x0000000604037981 */ /* 0x000ea2000c1e1900 */
[----:B------:R-:W-:-:S03]  /*0170*/  IADD3 R11, PT, PT, R9, R10, RZ ;  /* 0x0000000a090b7210 */ /* 0x000fc60007ffe0ff */
[----:B------:R-:W2:Y:S01]  /*0180*/  LDS R8, [UR4] ;  /* 0x00000004ff087984 */ /* 0x000ea20008000800 */
[----:B------:R-:W0:Y:S01]  /*0190*/  LDCU UR4, c[0x0][0x390] ;  /* 0x00007200ff0477ac */ /* 0x000e220008000800 */
[----:B--2---:R-:W-:Y:S01]  /*01a0*/  FADD R9, R8, R3 ;  /* 0x0000000308097221 */ /* 0x004fe20000000000 */
[----:B------:R-:W-:-:S04]  /*01b0*/  IMAD.WIDE.U32 R2, R11, 0x4, R6 ;  /* 0x000000040b027825 */ /* 0x000fc800078e0006 */
[----:B------:R-:W-:Y:S04]  /*01c0*/  STG.E desc[UR6][R4.64], R9 ;  /* 0x0000000904007986 */ /* 0x000fe8000c101906 */
[----:B------:R-:W2:Y:S01]  /*01d0*/  LDG.E R11, desc[UR6][R2.64] ;  /* 0x00000006020b7981 */ /* 0x000ea2000c1e1900 */
[----:B------:R-:W-:-:S04]  /*01e0*/  IADD3 R6, PT, PT, R13, R10, RZ ;  /* 0x0000000a0d067210 */ /* 0x000fc80007ffe0ff */
[----:B0-----:R-:W-:-:S04]  /*01f0*/  ISETP.GE.U32.AND P0, PT, R6, UR4, PT ;  /* 0x0000000406007c0c */ /* 0x001fc8000bf06070 */
[----:B------:R-:W-:-:S05]  /*0200*/  FSEL R7, RZ, 1, P0 ;  /* 0x3f800000ff077808 */ /* 0x000fca0000000000 */
[----:B--2---:R-:W-:-:S05]  /*0210*/  FFMA R7, R8, R7, R11 ;  /* 0x0000000708077223 */ /* 0x004fca000000000b */
[----:B------:R-:W-:Y:S01]  /*0220*/  STG.E desc[UR6][R2.64], R7 ;  /* 0x0000000702007986 */ /* 0x000fe2000c101906 */
[----:B------:R-:W-:Y:S05]  /*0230*/  EXIT ;  /* 0x000000000000794d */ /* 0x000fea0003800000 */
.L_x_0:
[----:B------:R-:W-:-:S00]  /*0240*/  BRA `(.L_x_0) ;  /* 0xfffffffc00fc7947 */ /* 0x000fc0000383ffff */
[----:B------:R-:W-:-:S00]  /*0250*/  NOP ;  /* 0x0000000000007918 */ /* 0x000fc00000000000 */
        /* <DEDUP_REMOVED lines=10> */
.L_x_1:


//--------------------- .nv.shared._Z10uniformAddPfS_iii --------------------------
	.section	.nv.shared._Z10uniformAddPfS_iii,"aw",@nobits
	.sectionflags	@""
	.align	4
.nv.shared._Z10uniformAddPfS_iii:
	.zero		1028


//--------------------- .nv.shared.reserved.0     --------------------------
	.section	.nv.shared.reserved.0,"aw",@nobits
	.weak		__nv_reservedSMEM_offset_0_alias
	.size		__nv_reservedSMEM_offset_0_alias, 0, 64
	.other		__nv_reservedSMEM_offset_0_alias,@"STO_CUDA_RESERVED_SHARED STV_DEFAULT"
__nv_reservedSMEM_offset_0_alias:
	.zero		0
	.zero		64


//--------------------- .nv.constant0._Z10uniformAddPfS_iii --------------------------
	.section	.nv.constant0._Z10uniformAddPfS_iii,"a",@progbits
	.sectionflags	@""
	.align	4
.nv.constant0._Z10uniformAddPfS_iii:
	.zero		924


//--------------------- SYMBOLS --------------------------

	.type		.nv.reservedSmem.offset0,@object
	.size		.nv.reservedSmem.offset0,0x4
	.type		.nv.reservedSmem.cap,@object
	.size		.nv.reservedSmem.cap,0x4
